//
// Generated by NVIDIA NVVM Compiler
//
// Compiler Build ID: CL-36424714
// Cuda compilation tools, release 13.0, V13.0.88
// Based on NVVM 20.0.0
//

.version 9.0
.target sm_100
.address_size 64

	// .globl	_Z4testPi
// _ZZ4testPiE6sQueue has been demoted
// _ZZ4testPiE11queue_begin has been demoted

.visible .entry _Z4testPi(
	.param .u64 .ptr .align 1 _Z4testPi_param_0
)
{
	.reg .pred 	%p<5>;
	.reg .b32 	%r<27>;
	.reg .b64 	%rd<8>;
	// demoted variable
	.shared .align 4 .b8 _ZZ4testPiE6sQueue[160];
	// demoted variable
	.shared .align 4 .u32 _ZZ4testPiE11queue_begin;
	ld.param.u64 	%rd4, [_Z4testPi_param_0];
	mov.u32 	%r26, %tid.x;
	setp.gt.u32 	%p1, %r26, 39;
	@%p1 bra 	$L__BB0_3;
	shl.b32 	%r12, %r26, 2;
	mov.u32 	%r13, _ZZ4testPiE6sQueue;
	add.s32 	%r23, %r13, %r12;
	mov.u32 	%r24, %r26;
$L__BB0_2:
	mov.b32 	%r14, 99;
	st.shared.u32 	[%r23], %r14;
	add.s32 	%r5, %r24, 16;
	add.s32 	%r23, %r23, 64;
	setp.lt.u32 	%p2, %r24, 24;
	mov.u32 	%r24, %r5;
	@%p2 bra 	$L__BB0_2;
$L__BB0_3:
	setp.gt.u32 	%p3, %r26, 39;
	mov.b32 	%r15, 35;
	st.shared.u32 	[_ZZ4testPiE11queue_begin], %r15;
	bar.sync 	0;
	atom.shared.inc.u32 	%r16, [_ZZ4testPiE11queue_begin], 39;
	shl.b32 	%r17, %r16, 2;
	mov.u32 	%r18, _ZZ4testPiE6sQueue;
	add.s32 	%r19, %r18, %r17;
	st.shared.u32 	[%r19], %r26;
	@%p3 bra 	$L__BB0_6;
	mul.wide.u32 	%rd5, %r26, 4;
	cvta.to.global.u64 	%rd6, %rd4;
	add.s64 	%rd7, %rd6, %rd5;
	shl.b32 	%r20, %r26, 2;
	add.s32 	%r25, %r18, %r20;
$L__BB0_5:
	ld.shared.u32 	%r22, [%r25];
	st.global.u32 	[%rd7], %r22;
	add.s32 	%r10, %r26, 16;
	add.s64 	%rd7, %rd7, 64;
	add.s32 	%r25, %r25, 64;
	setp.lt.u32 	%p4, %r26, 24;
	mov.u32 	%r26, %r10;
	@%p4 bra 	$L__BB0_5;
$L__BB0_6:
	ret;

}


// ===== COMPILED SASS (sm_100) =====

	.target	sm_100

	.elftype	@"ET_EXEC"


//--------------------- .note.nv.tkinfo           --------------------------
	.section	.note.nv.tkinfo,"",@"SHT_NOTE"
	.sectionflags	@"SHF_NOTE_NV_TKINFO"
	.tkinfo
        /*0018*/ 	.word	0x00000002
        /*0030*/ 	.string	""
        /*0030*/ 	.string	"ptxas"
        /*0030*/ 	.string	"Cuda compilation tools, release 13.0, V13.0.88"
        /*0030*/ 	.string	"Build cuda_13.0.r13.0/compiler.36424714_0"
        /*0030*/ 	.string	"-arch sm_100 -m 64 "



//--------------------- .note.nv.cuinfo           --------------------------
	.section	.note.nv.cuinfo,"",@"SHT_NOTE"
	.sectionflags	@"SHF_NOTE_NV_CUINFO"
        /*0018*/ 	.short	0x0002
        /*001a*/ 	.short	0x0064
        /*001c*/ 	.short	0x0082
	.zero		2


//--------------------- .nv.info                  --------------------------
	.section	.nv.info,"",@"SHT_CUDA_INFO"
	.align	4


	//----- nvinfo : EIATTR_REGCOUNT
	.align		4
        /*0000*/ 	.byte	0x04, 0x2f
        /*0002*/ 	.short	(.L_1 - .L_0)
	.align		4
.L_0:
        /*0004*/ 	.word	index@(_Z4testPi)
        /*0008*/ 	.word	0x0000000a


	//----- nvinfo : EIATTR_FRAME_SIZE
	.align		4
.L_1:
        /*000c*/ 	.byte	0x04, 0x11
        /*000e*/ 	.short	(.L_3 - .L_2)
	.align		4
.L_2:
        /*0010*/ 	.word	index@(_Z4testPi)
        /*0014*/ 	.word	0x00000000


	//----- nvinfo : EIATTR_MIN_STACK_SIZE
	.align		4
.L_3:
        /*0018*/ 	.byte	0x04, 0x12
        /*001a*/ 	.short	(.L_5 - .L_4)
	.align		4
.L_4:
        /*001c*/ 	.word	index@(_Z4testPi)
        /*0020*/ 	.word	0x00000000
.L_5:


//--------------------- .nv.compat                --------------------------
	.section	.nv.compat,"",@"SHT_CUDA_COMPAT_INFO"
	.align	4
        /*0000*/ 	.byte	0x02, 0x09, 0x00, 0x00, 0x02, 0x02, 0x01, 0x00, 0x02, 0x05, 0x05, 0x00, 0x03, 0x07, 0x01, 0x01
        /*0010*/ 	.byte	0x02, 0x03, 0x00, 0x00, 0x02, 0x06, 0x01, 0x00, 0x04, 0x0b, 0x08, 0x00, 0x09, 0x00, 0x00, 0x00
        /*0020*/ 	.byte	0x00, 0x00, 0x00, 0x00


//--------------------- .nv.info._Z4testPi        --------------------------
	.section	.nv.info._Z4testPi,"",@"SHT_CUDA_INFO"
	.sectionflags	@""
	.align	4


	//----- nvinfo : EIATTR_CUDA_API_VERSION
	.align		4
        /*0000*/ 	.byte	0x04, 0x37
        /*0002*/ 	.short	(.L_7 - .L_6)
.L_6:
        /*0004*/ 	.word	0x00000082


	//----- nvinfo : EIATTR_KPARAM_INFO
	.align		4
.L_7:
        /*0008*/ 	.byte	0x04, 0x17
        /*000a*/ 	.short	(.L_9 - .L_8)
.L_8:
        /*000c*/ 	.word	0x00000000
        /*0010*/ 	.short	0x0000
        /*0012*/ 	.short	0x0000
        /*0014*/ 	.byte	0x00, 0xf5, 0x21, 0x00


	//----- nvinfo : EIATTR_SPARSE_MMA_MASK
	.align		4
.L_9:
        /*0018*/ 	.byte	0x03, 0x50
        /*001a*/ 	.short	0x0000


	//----- nvinfo : EIATTR_MAXREG_COUNT
	.align		4
        /*001c*/ 	.byte	0x03, 0x1b
        /*001e*/ 	.short	0x00ff


	//----- nvinfo : EIATTR_NUM_BARRIERS
	.align		4
        /*0020*/ 	.byte	0x02, 0x4c
        /*0022*/ 	.byte	0x01
	.zero		1


	//----- nvinfo : EIATTR_MERCURY_ISA_VERSION
	.align		4
        /*0024*/ 	.byte	0x03, 0x5f
        /*0026*/ 	.short	0x0101


	//----- nvinfo : EIATTR_VRC_CTA_INIT_COUNT
	.align		4
        /*0028*/ 	.byte	0x02, 0x4a
	.zero		1
	.zero		1


	//----- nvinfo : EIATTR_EXIT_INSTR_OFFSETS
	.align		4
        /*002c*/ 	.byte	0x04, 0x1c
        /*002e*/ 	.short	(.L_11 - .L_10)


	//   ....[0]....
.L_10:
        /*0030*/ 	.word	0x000001e0


	//   ....[1]....
        /*0034*/ 	.word	0x000002b0


	//----- nvinfo : EIATTR_CRS_STACK_SIZE
	.align		4
.L_11:
        /*0038*/ 	.byte	0x04, 0x1e
        /*003a*/ 	.short	(.L_13 - .L_12)
.L_12:
        /*003c*/ 	.word	0x00000000


	//----- nvinfo : EIATTR_CBANK_PARAM_SIZE
	.align		4
.L_13:
        /*0040*/ 	.byte	0x03, 0x19
        /*0042*/ 	.short	0x0008


	//----- nvinfo : EIATTR_PARAM_CBANK
	.align		4
        /*0044*/ 	.byte	0x04, 0x0a
        /*0046*/ 	.short	(.L_15 - .L_14)
	.align		4
.L_14:
        /*0048*/ 	.word	index@(.nv.constant0._Z4testPi)
        /*004c*/ 	.short	0x0380
        /*004e*/ 	.short	0x0008


	//----- nvinfo : EIATTR_SW_WAR
	.align		4
.L_15:
        /*0050*/ 	.byte	0x04, 0x36
        /*0052*/ 	.short	(.L_17 - .L_16)
.L_16:
        /*0054*/ 	.word	0x00000008
.L_17:


//--------------------- .nv.callgraph             --------------------------
	.section	.nv.callgraph,"",@"SHT_CUDA_CALLGRAPH"
	.align	4
	.sectionentsize	8
	.align		4
        /*0000*/ 	.word	0x00000000
	.align		4
        /*0004*/ 	.word	0xffffffff
	.align		4
        /*0008*/ 	.word	0x00000000
	.align		4
        /*000c*/ 	.word	0xfffffffe
	.align		4
        /*0010*/ 	.word	0x00000000
	.align		4
        /*0014*/ 	.word	0xfffffffd
	.align		4
        /*0018*/ 	.word	0x00000000
	.align		4
        /*001c*/ 	.word	0xfffffffc


//--------------------- .text._Z4testPi           --------------------------
	.section	.text._Z4testPi,"ax",@progbits
	.align	128
        .global         _Z4testPi
        .type           _Z4testPi,@function
        .size           _Z4testPi,(.L_x_5 - _Z4testPi)
        .other          _Z4testPi,@"STO_CUDA_ENTRY STV_DEFAULT"
_Z4testPi:
.text._Z4testPi:
[----:B------:R-:W-:Y:S01]  /*0000*/  LDC R1, c[0x0][0x37c] ;  /* 0x0000df00ff017b82 */ /* 0x000fe20000000800 */
[----:B------:R-:W0:Y:S01]  /*0010*/  S2R R5, SR_TID.X ;  /* 0x0000000000057919 */ /* 0x000e220000002100 */
[----:B------:R-:W-:Y:S01]  /*0020*/  BSSY.RECONVERGENT B0, `(.L_x_0) ;  /* 0x000000e000007945 */ /* 0x000fe20003800200 */
[----:B0-----:R-:W-:-:S13]  /*0030*/  ISETP.GT.U32.AND P0, PT, R5, 0x27, PT ;  /* 0x000000270500780c */ /* 0x001fda0003f04070 */
[----:B------:R-:W-:Y:S05]  /*0040*/  @P0 BRA `(.L_x_1) ;  /* 0x00000000002c0947 */ /* 0x000fea0003800000 */
[----:B------:R-:W0:Y:S01]  /*0050*/  S2UR UR5, SR_CgaCtaId ;  /* 0x00000000000579c3 */ /* 0x000e220000008800 */
[----:B------:R-:W-:Y:S01]  /*0060*/  UMOV UR4, 0x400 ;  /* 0x0000040000047882 */ /* 0x000fe20000000000 */
[----:B------:R-:W-:Y:S02]  /*0070*/  IMAD.MOV.U32 R2, RZ, RZ, R5 ;  /* 0x000000ffff027224 */ /* 0x000fe400078e0005 */
[----:B------:R-:W-:Y:S01]  /*0080*/  IMAD.MOV.U32 R3, RZ, RZ, 0x63 ;  /* 0x00000063ff037424 */ /* 0x000fe200078e00ff */
[----:B0-----:R-:W-:-:S06]  /*0090*/  ULEA UR4, UR5, UR4, 0x18 ;  /* 0x0000000405047291 */ /* 0x001fcc000f8ec0ff */
[----:B------:R-:W-:-:S07]  /*00a0*/  LEA R0, R5, UR4, 0x2 ;  /* 0x0000000405007c11 */ /* 0x000fce000f8e10ff */
.L_x_2:
[C---:B------:R-:W-:Y:S01]  /*00b0*/  ISETP.GE.U32.AND P0, PT, R2.reuse, 0x18, PT ;  /* 0x000000180200780c */ /* 0x040fe20003f06070 */
[----:B------:R0:W-:Y:S01]  /*00c0*/  STS [R0], R3 ;  /* 0x0000000300007388 */ /* 0x0001e20000000800 */
[----:B------:R-:W-:Y:S02]  /*00d0*/  VIADD R2, R2, 0x10 ;  /* 0x0000001002027836 */ /* 0x000fe40000000000 */
[----:B0-----:R-:W-:-:S09]  /*00e0*/  VIADD R0, R0, 0x40 ;  /* 0x0000004000007836 */ /* 0x001fd20000000000 */
[----:B------:R-:W-:Y:S05]  /*00f0*/  @!P0 BRA `(.L_x_2) ;  /* 0xfffffffc00ec8947 */ /* 0x000fea000383ffff */
.L_x_1:
[----:B------:R-:W-:Y:S05]  /*0100*/  BSYNC.RECONVERGENT B0 ;  /* 0x0000000000007941 */ /* 0x000fea0003800200 */
.L_x_0:
[----:B------:R-:W0:Y:S01]  /*0110*/  S2UR UR6, SR_CgaCtaId ;  /* 0x00000000000679c3 */ /* 0x000e220000008800 */
[----:B------:R-:W-:Y:S01]  /*0120*/  UMOV UR5, 0x400 ;  /* 0x0000040000057882 */ /* 0x000fe20000000000 */
[----:B------:R-:W-:Y:S01]  /*0130*/  HFMA2 R2, -RZ, RZ, 0, 2.086162567138671875e-06 ;  /* 0x00000023ff027431 */ /* 0x000fe200000001ff */
[----:B------:R-:W-:Y:S01]  /*0140*/  UIADD3 UR4, UPT, UPT, UR5, 0xa0, URZ ;  /* 0x000000a005047890 */ /* 0x000fe2000fffe0ff */
[----:B------:R-:W-:Y:S01]  /*0150*/  IMAD.MOV.U32 R3, RZ, RZ, 0x27 ;  /* 0x00000027ff037424 */ /* 0x000fe200078e00ff */
[----:B------:R-:W-:Y:S01]  /*0160*/  ISETP.GT.U32.AND P0, PT, R5, 0x27, PT ;  /* 0x000000270500780c */ /* 0x000fe20003f04070 */
[----:B0-----:R-:W-:Y:S02]  /*0170*/  ULEA UR5, UR6, UR5, 0x18 ;  /* 0x0000000506057291 */ /* 0x001fe4000f8ec0ff */
[----:B------:R-:W-:-:S07]  /*0180*/  ULEA UR4, UR6, UR4, 0x18 ;  /* 0x0000000406047291 */ /* 0x000fce000f8ec0ff */
[----:B------:R-:W-:Y:S01]  /*0190*/  STS [UR5+0xa0], R2 ;  /* 0x0000a002ff007988 */ /* 0x000fe20008000805 */
[----:B------:R-:W-:Y:S06]  /*01a0*/  BAR.SYNC.DEFER_BLOCKING 0x0 ;  /* 0x0000000000007b1d */ /* 0x000fec0000010000 */
[----:B------:R-:W0:Y:S02]  /*01b0*/  ATOMS.INC R0, [UR4], R3 ;  /* 0x00000003ff00798c */ /* 0x000e240009800004 */
[----:B0-----:R-:W-:-:S05]  /*01c0*/  LEA R0, R0, UR5, 0x2 ;  /* 0x0000000500007c11 */ /* 0x001fca000f8e10ff */
[----:B------:R0:W-:Y:S01]  /*01d0*/  STS [R0], R5 ;  /* 0x0000000500007388 */ /* 0x0001e20000000800 */
[----:B------:R-:W-:Y:S05]  /*01e0*/  @P0 EXIT ;  /* 0x000000000000094d */ /* 0x000fea0003800000 */
[----:B------:R-:W1:Y:S01]  /*01f0*/  LDC.64 R2, c[0x0][0x380] ;  /* 0x0000e000ff027b82 */ /* 0x000e620000000a00 */
[C---:B0-----:R-:W-:Y:S01]  /*0200*/  LEA R0, R5.reuse, UR5, 0x2 ;  /* 0x0000000505007c11 */ /* 0x041fe2000f8e10ff */
[----:B------:R-:W0:Y:S02]  /*0210*/  LDCU.64 UR6, c[0x0][0x358] ;  /* 0x00006b00ff0677ac */ /* 0x000e240008000a00 */
[----:B01----:R-:W-:-:S07]  /*0220*/  IMAD.WIDE.U32 R2, R5, 0x4, R2 ;  /* 0x0000000405027825 */ /* 0x003fce00078e0002 */
.L_x_3:
[----:B------:R0:W1:Y:S01]  /*0230*/  LDS R7, [R0] ;  /* 0x0000000000077984 */ /* 0x0000620000000800 */
[C---:B------:R-:W-:Y:S01]  /*0240*/  ISETP.GE.U32.AND P0, PT, R5.reuse, 0x18, PT ;  /* 0x000000180500780c */ /* 0x040fe20003f06070 */
[----:B------:R-:W-:Y:S01]  /*0250*/  VIADD R5, R5, 0x10 ;  /* 0x0000001005057836 */ /* 0x000fe20000000000 */
[----:B0-----:R-:W-:Y:S01]  /*0260*/  IADD3 R0, PT, PT, R0, 0x40, RZ ;  /* 0x0000004000007810 */ /* 0x001fe20007ffe0ff */
[----:B-1----:R0:W-:Y:S02]  /*0270*/  STG.E desc[UR6][R2.64], R7 ;  /* 0x0000000702007986 */ /* 0x0021e4000c101906 */
[----:B0-----:R-:W-:-:S05]  /*0280*/  IADD3 R2, P1, PT, R2, 0x40, RZ ;  /* 0x0000004002027810 */ /* 0x001fca0007f3e0ff */
[----:B------:R-:W-:-:S03]  /*0290*/  IMAD.X R3, RZ, RZ, R3, P1 ;  /* 0x000000ffff037224 */ /* 0x000fc600008e0603 */
[----:B------:R-:W-:Y:S05]  /*02a0*/  @!P0 BRA `(.L_x_3) ;  /* 0xfffffffc00e08947 */ /* 0x000fea000383ffff */
[----:B------:R-:W-:Y:S05]  /*02b0*/  EXIT ;  /* 0x000000000000794d */ /* 0x000fea0003800000 */
.L_x_4:
[----:B------:R-:W-:-:S00]  /*02c0*/  BRA `(.L_x_4) ;  /* 0xfffffffc00fc7947 */ /* 0x000fc0000383ffff */
[----:B------:R-:W-:-:S00]  /*02d0*/  NOP ;  /* 0x0000000000007918 */ /* 0x000fc00000000000 */
        /* <DEDUP_REMOVED lines=10> */
.L_x_5:


//--------------------- .nv.shared._Z4testPi      --------------------------
	.section	.nv.shared._Z4testPi,"aw",@nobits
	.sectionflags	@""
	.align	4
.nv.shared._Z4testPi:
	.zero		1188


//--------------------- .nv.shared.reserved.0     --------------------------
	.section	.nv.shared.reserved.0,"aw",@nobits
	.weak		__nv_reservedSMEM_offset_0_alias
	.size		__nv_reservedSMEM_offset_0_alias, 0, 64
	.other		__nv_reservedSMEM_offset_0_alias,@"STO_CUDA_RESERVED_SHARED STV_DEFAULT"
__nv_reservedSMEM_offset_0_alias:
	.zero		0
	.zero		64


//--------------------- .nv.constant0._Z4testPi   --------------------------
	.section	.nv.constant0._Z4testPi,"a",@progbits
	.sectionflags	@""
	.align	4
.nv.constant0._Z4testPi:
	.zero		904


//--------------------- SYMBOLS --------------------------

	.type		.nv.reservedSmem.offset0,@object
	.size		.nv.reservedSmem.offset0,0x4
	.type		.nv.reservedSmem.cap,@object
	.size		.nv.reservedSmem.cap,0x4
